//
// Generated by NVIDIA NVVM Compiler
//
// Compiler Build ID: CL-36424714
// Cuda compilation tools, release 13.0, V13.0.88
// Based on NVVM 20.0.0
//

.version 9.0
.target sm_100
.address_size 64

	// .globl	_Z16transpose_kernelPKfPf

.visible .entry _Z16transpose_kernelPKfPf(
	.param .u64 .ptr .align 1 _Z16transpose_kernelPKfPf_param_0,
	.param .u64 .ptr .align 1 _Z16transpose_kernelPKfPf_param_1
)
.maxntid 256
{
	.reg .pred 	%p<2>;
	.reg .b32 	%r<17>;
	.reg .b32 	%f<2>;
	.reg .b64 	%rd<9>;

	ld.param.u64 	%rd1, [_Z16transpose_kernelPKfPf_param_0];
	ld.param.u64 	%rd2, [_Z16transpose_kernelPKfPf_param_1];
	mov.u32 	%r2, %ctaid.x;
	mov.u32 	%r3, %ntid.x;
	mov.u32 	%r4, %tid.x;
	mad.lo.s32 	%r1, %r2, %r3, %r4;
	setp.gt.s32 	%p1, %r1, 11;
	@%p1 bra 	$L__BB0_2;
	cvta.to.global.u64 	%rd3, %rd1;
	cvta.to.global.u64 	%rd4, %rd2;
	shr.s32 	%r5, %r1, 31;
	shr.u32 	%r6, %r5, 30;
	add.s32 	%r7, %r1, %r6;
	and.b32  	%r8, %r7, -4;
	sub.s32 	%r9, %r1, %r8;
	shr.s32 	%r10, %r7, 2;
	mul.hi.s32 	%r11, %r10, 1431655766;
	shr.u32 	%r12, %r11, 31;
	add.s32 	%r13, %r11, %r12;
	mul.lo.s32 	%r14, %r13, 3;
	sub.s32 	%r15, %r10, %r14;
	mad.lo.s32 	%r16, %r9, 3, %r15;
	mul.wide.s32 	%rd5, %r1, 4;
	add.s64 	%rd6, %rd3, %rd5;
	ld.global.nc.f32 	%f1, [%rd6];
	mul.wide.s32 	%rd7, %r16, 4;
	add.s64 	%rd8, %rd4, %rd7;
	st.global.f32 	[%rd8], %f1;
$L__BB0_2:
	ret;

}


// ===== COMPILED SASS (sm_100) =====

	.target	sm_100

	.elftype	@"ET_EXEC"


//--------------------- .note.nv.tkinfo           --------------------------
	.section	.note.nv.tkinfo,"",@"SHT_NOTE"
	.sectionflags	@"SHF_NOTE_NV_TKINFO"
	.tkinfo
        /*0018*/ 	.word	0x00000002
        /*0030*/ 	.string	""
        /*0030*/ 	.string	"ptxas"
        /*0030*/ 	.string	"Cuda compilation tools, release 13.0, V13.0.88"
        /*0030*/ 	.string	"Build cuda_13.0.r13.0/compiler.36424714_0"
        /*0030*/ 	.string	"-arch sm_100 -m 64 "



//--------------------- .note.nv.cuinfo           --------------------------
	.section	.note.nv.cuinfo,"",@"SHT_NOTE"
	.sectionflags	@"SHF_NOTE_NV_CUINFO"
        /*0018*/ 	.short	0x0002
        /*001a*/ 	.short	0x0064
        /*001c*/ 	.short	0x0082
	.zero		2


//--------------------- .nv.info                  --------------------------
	.section	.nv.info,"",@"SHT_CUDA_INFO"
	.align	4


	//----- nvinfo : EIATTR_REGCOUNT
	.align		4
        /*0000*/ 	.byte	0x04, 0x2f
        /*0002*/ 	.short	(.L_1 - .L_0)
	.align		4
.L_0:
        /*0004*/ 	.word	index@(_Z16transpose_kernelPKfPf)
        /*0008*/ 	.word	0x0000000e


	//----- nvinfo : EIATTR_FRAME_SIZE
	.align		4
.L_1:
        /*000c*/ 	.byte	0x04, 0x11
        /*000e*/ 	.short	(.L_3 - .L_2)
	.align		4
.L_2:
        /*0010*/ 	.word	index@(_Z16transpose_kernelPKfPf)
        /*0014*/ 	.word	0x00000000


	//----- nvinfo : EIATTR_MIN_STACK_SIZE
	.align		4
.L_3:
        /*0018*/ 	.byte	0x04, 0x12
        /*001a*/ 	.short	(.L_5 - .L_4)
	.align		4
.L_4:
        /*001c*/ 	.word	index@(_Z16transpose_kernelPKfPf)
        /*0020*/ 	.word	0x00000000
.L_5:


//--------------------- .nv.compat                --------------------------
	.section	.nv.compat,"",@"SHT_CUDA_COMPAT_INFO"
	.align	4
        /*0000*/ 	.byte	0x02, 0x09, 0x00, 0x00, 0x02, 0x02, 0x01, 0x00, 0x02, 0x05, 0x05, 0x00, 0x03, 0x07, 0x01, 0x01
        /*0010*/ 	.byte	0x02, 0x03, 0x00, 0x00, 0x02, 0x06, 0x01, 0x00, 0x04, 0x0b, 0x08, 0x00, 0x09, 0x00, 0x00, 0x00
        /*0020*/ 	.byte	0x00, 0x00, 0x00, 0x00


//--------------------- .nv.info._Z16transpose_kernelPKfPf --------------------------
	.section	.nv.info._Z16transpose_kernelPKfPf,"",@"SHT_CUDA_INFO"
	.sectionflags	@""
	.align	4


	//----- nvinfo : EIATTR_CUDA_API_VERSION
	.align		4
        /*0000*/ 	.byte	0x04, 0x37
        /*0002*/ 	.short	(.L_7 - .L_6)
.L_6:
        /*0004*/ 	.word	0x00000082


	//----- nvinfo : EIATTR_KPARAM_INFO
	.align		4
.L_7:
        /*0008*/ 	.byte	0x04, 0x17
        /*000a*/ 	.short	(.L_9 - .L_8)
.L_8:
        /*000c*/ 	.word	0x00000000
        /*0010*/ 	.short	0x0001
        /*0012*/ 	.short	0x0008
        /*0014*/ 	.byte	0x00, 0xf5, 0x21, 0x00


	//----- nvinfo : EIATTR_KPARAM_INFO
	.align		4
.L_9:
        /*0018*/ 	.byte	0x04, 0x17
        /*001a*/ 	.short	(.L_11 - .L_10)
.L_10:
        /*001c*/ 	.word	0x00000000
        /*0020*/ 	.short	0x0000
        /*0022*/ 	.short	0x0000
        /*0024*/ 	.byte	0x00, 0xf5, 0x21, 0x00


	//----- nvinfo : EIATTR_SPARSE_MMA_MASK
	.align		4
.L_11:
        /*0028*/ 	.byte	0x03, 0x50
        /*002a*/ 	.short	0x0000


	//----- nvinfo : EIATTR_MAXREG_COUNT
	.align		4
        /*002c*/ 	.byte	0x03, 0x1b
        /*002e*/ 	.short	0x00ff


	//----- nvinfo : EIATTR_MERCURY_ISA_VERSION
	.align		4
        /*0030*/ 	.byte	0x03, 0x5f
        /*0032*/ 	.short	0x0101


	//----- nvinfo : EIATTR_VRC_CTA_INIT_COUNT
	.align		4
        /*0034*/ 	.byte	0x02, 0x4a
	.zero		1
	.zero		1


	//----- nvinfo : EIATTR_EXIT_INSTR_OFFSETS
	.align		4
        /*0038*/ 	.byte	0x04, 0x1c
        /*003a*/ 	.short	(.L_13 - .L_12)


	//   ....[0]....
.L_12:
        /*003c*/ 	.word	0x00000060


	//   ....[1]....
        /*0040*/ 	.word	0x00000170


	//----- nvinfo : EIATTR_MAX_THREADS
	.align		4
.L_13:
        /*0044*/ 	.byte	0x04, 0x05
        /*0046*/ 	.short	(.L_15 - .L_14)
.L_14:
        /*0048*/ 	.word	0x00000100
        /*004c*/ 	.word	0x00000001
        /*0050*/ 	.word	0x00000001


	//----- nvinfo : EIATTR_CBANK_PARAM_SIZE
	.align		4
.L_15:
        /*0054*/ 	.byte	0x03, 0x19
        /*0056*/ 	.short	0x0010


	//----- nvinfo : EIATTR_PARAM_CBANK
	.align		4
        /*0058*/ 	.byte	0x04, 0x0a
        /*005a*/ 	.short	(.L_17 - .L_16)
	.align		4
.L_16:
        /*005c*/ 	.word	index@(.nv.constant0._Z16transpose_kernelPKfPf)
        /*0060*/ 	.short	0x0380
        /*0062*/ 	.short	0x0010


	//----- nvinfo : EIATTR_SW_WAR
	.align		4
.L_17:
        /*0064*/ 	.byte	0x04, 0x36
        /*0066*/ 	.short	(.L_19 - .L_18)
.L_18:
        /*0068*/ 	.word	0x00000008
.L_19:


//--------------------- .nv.callgraph             --------------------------
	.section	.nv.callgraph,"",@"SHT_CUDA_CALLGRAPH"
	.align	4
	.sectionentsize	8
	.align		4
        /*0000*/ 	.word	0x00000000
	.align		4
        /*0004*/ 	.word	0xffffffff
	.align		4
        /*0008*/ 	.word	0x00000000
	.align		4
        /*000c*/ 	.word	0xfffffffe
	.align		4
        /*0010*/ 	.word	0x00000000
	.align		4
        /*0014*/ 	.word	0xfffffffd
	.align		4
        /*0018*/ 	.word	0x00000000
	.align		4
        /*001c*/ 	.word	0xfffffffc


//--------------------- .text._Z16transpose_kernelPKfPf --------------------------
	.section	.text._Z16transpose_kernelPKfPf,"ax",@progbits
	.align	128
        .global         _Z16transpose_kernelPKfPf
        .type           _Z16transpose_kernelPKfPf,@function
        .size           _Z16transpose_kernelPKfPf,(.L_x_1 - _Z16transpose_kernelPKfPf)
        .other          _Z16transpose_kernelPKfPf,@"STO_CUDA_ENTRY STV_DEFAULT"
_Z16transpose_kernelPKfPf:
.text._Z16transpose_kernelPKfPf:
[----:B------:R-:W-:Y:S01]  /*0000*/  LDC R1, c[0x0][0x37c] ;  /* 0x0000df00ff017b82 */ /* 0x000fe20000000800 */
[----:B------:R-:W0:Y:S07]  /*0010*/  S2R R0, SR_TID.X ;  /* 0x0000000000007919 */ /* 0x000e2e0000002100 */
[----:B------:R-:W0:Y:S08]  /*0020*/  S2UR UR4, SR_CTAID.X ;  /* 0x00000000000479c3 */ /* 0x000e300000002500 */
[----:B------:R-:W0:Y:S02]  /*0030*/  LDC R7, c[0x0][0x360] ;  /* 0x0000d800ff077b82 */ /* 0x000e240000000800 */
[----:B0-----:R-:W-:-:S05]  /*0040*/  IMAD R7, R7, UR4, R0 ;  /* 0x0000000407077c24 */ /* 0x001fca000f8e0200 */
[----:B------:R-:W-:-:S13]  /*0050*/  ISETP.GT.AND P0, PT, R7, 0xb, PT ;  /* 0x0000000b0700780c */ /* 0x000fda0003f04270 */
[----:B------:R-:W-:Y:S05]  /*0060*/  @P0 EXIT ;  /* 0x000000000000094d */ /* 0x000fea0003800000 */
[----:B------:R-:W0:Y:S01]  /*0070*/  LDC.64 R2, c[0x0][0x380] ;  /* 0x0000e000ff027b82 */ /* 0x000e220000000a00 */
[----:B------:R-:W1:Y:S01]  /*0080*/  LDCU.64 UR4, c[0x0][0x358] ;  /* 0x00006b00ff0477ac */ /* 0x000e620008000a00 */
[----:B------:R-:W-:-:S06]  /*0090*/  SHF.R.S32.HI R0, RZ, 0x1f, R7 ;  /* 0x0000001fff007819 */ /* 0x000fcc0000011407 */
[----:B------:R-:W2:Y:S01]  /*00a0*/  LDC.64 R4, c[0x0][0x388] ;  /* 0x0000e200ff047b82 */ /* 0x000ea20000000a00 */
[----:B0-----:R-:W-:-:S05]  /*00b0*/  IMAD.WIDE R2, R7, 0x4, R2 ;  /* 0x0000000407027825 */ /* 0x001fca00078e0202 */
[----:B-1----:R2:W3:Y:S01]  /*00c0*/  LDG.E.CONSTANT R11, desc[UR4][R2.64] ;  /* 0x00000004020b7981 */ /* 0x0024e2000c1e9900 */
[----:B------:R-:W-:-:S04]  /*00d0*/  LEA.HI R0, R0, R7, RZ, 0x2 ;  /* 0x0000000700007211 */ /* 0x000fc800078f10ff */
[----:B------:R-:W-:Y:S02]  /*00e0*/  SHF.R.S32.HI R6, RZ, 0x2, R0 ;  /* 0x00000002ff067819 */ /* 0x000fe40000011400 */
[----:B------:R-:W-:-:S03]  /*00f0*/  LOP3.LUT R0, R0, 0xfffffffc, RZ, 0xc0, !PT ;  /* 0xfffffffc00007812 */ /* 0x000fc600078ec0ff */
[----:B------:R-:W-:Y:S01]  /*0100*/  IMAD.HI R8, R6, 0x55555556, RZ ;  /* 0x5555555606087827 */ /* 0x000fe200078e02ff */
[----:B------:R-:W-:-:S04]  /*0110*/  IADD3 R0, PT, PT, R7, -R0, RZ ;  /* 0x8000000007007210 */ /* 0x000fc80007ffe0ff */
[----:B------:R-:W-:-:S05]  /*0120*/  LEA.HI R9, R8, R8, RZ, 0x1 ;  /* 0x0000000808097211 */ /* 0x000fca00078f08ff */
[----:B------:R-:W-:-:S04]  /*0130*/  IMAD R9, R9, -0x3, R6 ;  /* 0xfffffffd09097824 */ /* 0x000fc800078e0206 */
[----:B------:R-:W-:-:S04]  /*0140*/  IMAD R9, R0, 0x3, R9 ;  /* 0x0000000300097824 */ /* 0x000fc800078e0209 */
[----:B--2---:R-:W-:-:S05]  /*0150*/  IMAD.WIDE R2, R9, 0x4, R4 ;  /* 0x0000000409027825 */ /* 0x004fca00078e0204 */
[----:B---3--:R-:W-:Y:S01]  /*0160*/  STG.E desc[UR4][R2.64], R11 ;  /* 0x0000000b02007986 */ /* 0x008fe2000c101904 */
[----:B------:R-:W-:Y:S05]  /*0170*/  EXIT ;  /* 0x000000000000794d */ /* 0x000fea0003800000 */
.L_x_0:
[----:B------:R-:W-:-:S00]  /*0180*/  BRA `(.L_x_0) ;  /* 0xfffffffc00fc7947 */ /* 0x000fc0000383ffff */
[----:B------:R-:W-:-:S00]  /*0190*/  NOP ;  /* 0x0000000000007918 */ /* 0x000fc00000000000 */
        /* <DEDUP_REMOVED lines=14> */
.L_x_1:


//--------------------- .nv.shared.reserved.0     --------------------------
	.section	.nv.shared.reserved.0,"aw",@nobits
	.weak		__nv_reservedSMEM_offset_0_alias
	.size		__nv_reservedSMEM_offset_0_alias, 0, 64
	.other		__nv_reservedSMEM_offset_0_alias,@"STO_CUDA_RESERVED_SHARED STV_DEFAULT"
__nv_reservedSMEM_offset_0_alias:
	.zero		0
	.zero		64


//--------------------- .nv.constant0._Z16transpose_kernelPKfPf --------------------------
	.section	.nv.constant0._Z16transpose_kernelPKfPf,"a",@progbits
	.sectionflags	@""
	.align	4
.nv.constant0._Z16transpose_kernelPKfPf:
	.zero		912


//--------------------- SYMBOLS --------------------------

	.type		.nv.reservedSmem.offset0,@object
	.size		.nv.reservedSmem.offset0,0x4
